//
// Generated by NVIDIA NVVM Compiler
//
// Compiler Build ID: CL-36424714
// Cuda compilation tools, release 13.0, V13.0.88
// Based on NVVM 20.0.0
//

.version 9.0
.target sm_100
.address_size 64

	// .globl	_Z14addVectorsIntoPfS_S_i
.extern .func  (.param .b32 func_retval0) vprintf
(
	.param .b64 vprintf_param_0,
	.param .b64 vprintf_param_1
)
;
.global .align 1 .b8 $str[50] = {84, 104, 114, 101, 97, 100, 32, 37, 100, 32, 40, 66, 108, 111, 99, 107, 32, 37, 100, 41, 32, 115, 97, 121, 115, 58, 32, 37, 48, 46, 48, 102, 32, 43, 32, 37, 48, 46, 48, 102, 32, 61, 32, 37, 48, 46, 48, 102, 10};

.visible .entry _Z14addVectorsIntoPfS_S_i(
	.param .u64 .ptr .align 1 _Z14addVectorsIntoPfS_S_i_param_0,
	.param .u64 .ptr .align 1 _Z14addVectorsIntoPfS_S_i_param_1,
	.param .u64 .ptr .align 1 _Z14addVectorsIntoPfS_S_i_param_2,
	.param .u32 _Z14addVectorsIntoPfS_S_i_param_3
)
{
	.reg .pred 	%p<7>;
	.reg .b32 	%r<31>;
	.reg .b32 	%f<16>;
	.reg .b64 	%rd<25>;

	ld.param.u64 	%rd4, [_Z14addVectorsIntoPfS_S_i_param_0];
	ld.param.u64 	%rd5, [_Z14addVectorsIntoPfS_S_i_param_1];
	ld.param.u64 	%rd6, [_Z14addVectorsIntoPfS_S_i_param_2];
	ld.param.u32 	%r12, [_Z14addVectorsIntoPfS_S_i_param_3];
	cvta.to.global.u64 	%rd1, %rd4;
	cvta.to.global.u64 	%rd2, %rd6;
	cvta.to.global.u64 	%rd3, %rd5;
	mov.u32 	%r13, %tid.x;
	mov.u32 	%r14, %ctaid.x;
	mov.u32 	%r15, %ntid.x;
	mad.lo.s32 	%r29, %r14, %r15, %r13;
	mov.u32 	%r16, %nctaid.x;
	mul.lo.s32 	%r2, %r15, %r16;
	setp.ge.s32 	%p1, %r29, %r12;
	@%p1 bra 	$L__BB0_7;
	add.s32 	%r17, %r29, %r2;
	max.s32 	%r18, %r12, %r17;
	setp.lt.s32 	%p2, %r17, %r12;
	selp.u32 	%r19, 1, 0, %p2;
	add.s32 	%r20, %r17, %r19;
	sub.s32 	%r21, %r18, %r20;
	div.u32 	%r22, %r21, %r2;
	add.s32 	%r3, %r22, %r19;
	and.b32  	%r23, %r3, 3;
	setp.eq.s32 	%p3, %r23, 3;
	@%p3 bra 	$L__BB0_4;
	add.s32 	%r24, %r3, 1;
	and.b32  	%r25, %r24, 3;
	neg.s32 	%r27, %r25;
$L__BB0_3:
	.pragma "nounroll";
	mul.wide.s32 	%rd7, %r29, 4;
	add.s64 	%rd8, %rd1, %rd7;
	add.s64 	%rd9, %rd2, %rd7;
	add.s64 	%rd10, %rd3, %rd7;
	ld.global.f32 	%f1, [%rd10];
	ld.global.f32 	%f2, [%rd9];
	add.f32 	%f3, %f1, %f2;
	st.global.f32 	[%rd8], %f3;
	add.s32 	%r29, %r29, %r2;
	add.s32 	%r27, %r27, 1;
	setp.ne.s32 	%p4, %r27, 0;
	@%p4 bra 	$L__BB0_3;
$L__BB0_4:
	setp.lt.u32 	%p5, %r3, 3;
	@%p5 bra 	$L__BB0_7;
	mul.wide.s32 	%rd15, %r2, 4;
	shl.b32 	%r26, %r2, 2;
$L__BB0_6:
	mul.wide.s32 	%rd11, %r29, 4;
	add.s64 	%rd12, %rd3, %rd11;
	ld.global.f32 	%f4, [%rd12];
	add.s64 	%rd13, %rd2, %rd11;
	ld.global.f32 	%f5, [%rd13];
	add.f32 	%f6, %f4, %f5;
	add.s64 	%rd14, %rd1, %rd11;
	st.global.f32 	[%rd14], %f6;
	add.s64 	%rd16, %rd12, %rd15;
	ld.global.f32 	%f7, [%rd16];
	add.s64 	%rd17, %rd13, %rd15;
	ld.global.f32 	%f8, [%rd17];
	add.f32 	%f9, %f7, %f8;
	add.s64 	%rd18, %rd14, %rd15;
	st.global.f32 	[%rd18], %f9;
	add.s64 	%rd19, %rd16, %rd15;
	ld.global.f32 	%f10, [%rd19];
	add.s64 	%rd20, %rd17, %rd15;
	ld.global.f32 	%f11, [%rd20];
	add.f32 	%f12, %f10, %f11;
	add.s64 	%rd21, %rd18, %rd15;
	st.global.f32 	[%rd21], %f12;
	add.s64 	%rd22, %rd19, %rd15;
	ld.global.f32 	%f13, [%rd22];
	add.s64 	%rd23, %rd20, %rd15;
	ld.global.f32 	%f14, [%rd23];
	add.f32 	%f15, %f13, %f14;
	add.s64 	%rd24, %rd21, %rd15;
	st.global.f32 	[%rd24], %f15;
	add.s32 	%r29, %r26, %r29;
	setp.lt.s32 	%p6, %r29, %r12;
	@%p6 bra 	$L__BB0_6;
$L__BB0_7:
	ret;

}
	// .globl	_Z17visualizeAdditionPfS_S_i
.visible .entry _Z17visualizeAdditionPfS_S_i(
	.param .u64 .ptr .align 1 _Z17visualizeAdditionPfS_S_i_param_0,
	.param .u64 .ptr .align 1 _Z17visualizeAdditionPfS_S_i_param_1,
	.param .u64 .ptr .align 1 _Z17visualizeAdditionPfS_S_i_param_2,
	.param .u32 _Z17visualizeAdditionPfS_S_i_param_3
)
{
	.local .align 16 .b8 	__local_depot1[32];
	.reg .b64 	%SP;
	.reg .b64 	%SPL;
	.reg .pred 	%p<6>;
	.reg .b32 	%r<14>;
	.reg .b32 	%f<4>;
	.reg .b64 	%rd<15>;
	.reg .b64 	%fd<4>;

	mov.u64 	%SPL, __local_depot1;
	cvta.local.u64 	%SP, %SPL;
	ld.param.u64 	%rd1, [_Z17visualizeAdditionPfS_S_i_param_0];
	ld.param.u64 	%rd2, [_Z17visualizeAdditionPfS_S_i_param_1];
	ld.param.u64 	%rd3, [_Z17visualizeAdditionPfS_S_i_param_2];
	ld.param.u32 	%r3, [_Z17visualizeAdditionPfS_S_i_param_3];
	mov.u32 	%r1, %ctaid.x;
	mov.u32 	%r5, %ntid.x;
	mov.u32 	%r6, %tid.x;
	mad.lo.s32 	%r7, %r1, %r5, %r6;
	setp.ne.s32 	%p1, %r7, 0;
	shr.u32 	%r8, %r3, 31;
	add.s32 	%r9, %r3, %r8;
	shr.s32 	%r10, %r9, 1;
	setp.ne.s32 	%p2, %r7, %r10;
	and.pred  	%p3, %p1, %p2;
	add.s32 	%r11, %r3, -1;
	setp.ne.s32 	%p4, %r7, %r11;
	and.pred  	%p5, %p3, %p4;
	@%p5 bra 	$L__BB1_2;
	add.u64 	%rd4, %SP, 0;
	add.u64 	%rd5, %SPL, 0;
	cvta.to.global.u64 	%rd6, %rd2;
	cvta.to.global.u64 	%rd7, %rd3;
	cvta.to.global.u64 	%rd8, %rd1;
	mul.wide.s32 	%rd9, %r7, 4;
	add.s64 	%rd10, %rd6, %rd9;
	ld.global.f32 	%f1, [%rd10];
	cvt.f64.f32 	%fd1, %f1;
	add.s64 	%rd11, %rd7, %rd9;
	ld.global.f32 	%f2, [%rd11];
	cvt.f64.f32 	%fd2, %f2;
	add.s64 	%rd12, %rd8, %rd9;
	ld.global.f32 	%f3, [%rd12];
	cvt.f64.f32 	%fd3, %f3;
	st.local.v2.u32 	[%rd5], {%r7, %r1};
	st.local.f64 	[%rd5+8], %fd1;
	st.local.v2.f64 	[%rd5+16], {%fd2, %fd3};
	mov.u64 	%rd13, $str;
	cvta.global.u64 	%rd14, %rd13;
	{ // callseq 0, 0
	.param .b64 param0;
	st.param.b64 	[param0], %rd14;
	.param .b64 param1;
	st.param.b64 	[param1], %rd4;
	.param .b32 retval0;
	call.uni (retval0), 
	vprintf, 
	(
	param0, 
	param1
	);
	ld.param.b32 	%r12, [retval0];
	} // callseq 0
$L__BB1_2:
	ret;

}


// ===== COMPILED SASS (sm_100) =====

	.target	sm_100

	.elftype	@"ET_EXEC"


//--------------------- .note.nv.tkinfo           --------------------------
	.section	.note.nv.tkinfo,"",@"SHT_NOTE"
	.sectionflags	@"SHF_NOTE_NV_TKINFO"
	.tkinfo
        /*0018*/ 	.word	0x00000002
        /*0030*/ 	.string	""
        /*0030*/ 	.string	"ptxas"
        /*0030*/ 	.string	"Cuda compilation tools, release 13.0, V13.0.88"
        /*0030*/ 	.string	"Build cuda_13.0.r13.0/compiler.36424714_0"
        /*0030*/ 	.string	"-arch sm_100 -m 64 "



//--------------------- .note.nv.cuinfo           --------------------------
	.section	.note.nv.cuinfo,"",@"SHT_NOTE"
	.sectionflags	@"SHF_NOTE_NV_CUINFO"
        /*0018*/ 	.short	0x0002
        /*001a*/ 	.short	0x0064
        /*001c*/ 	.short	0x0082
	.zero		2


//--------------------- .nv.info                  --------------------------
	.section	.nv.info,"",@"SHT_CUDA_INFO"
	.align	4


	//----- nvinfo : EIATTR_REGCOUNT
	.align		4
        /*0000*/ 	.byte	0x04, 0x2f
        /*0002*/ 	.short	(.L_2 - .L_1)
	.align		4
.L_1:
        /*0004*/ 	.word	index@(_Z14addVectorsIntoPfS_S_i)
        /*0008*/ 	.word	0x0000001a


	//----- nvinfo : EIATTR_FRAME_SIZE
	.align		4
.L_2:
        /*000c*/ 	.byte	0x04, 0x11
        /*000e*/ 	.short	(.L_4 - .L_3)
	.align		4
.L_3:
        /*0010*/ 	.word	index@(_Z14addVectorsIntoPfS_S_i)
        /*0014*/ 	.word	0x00000000


	//----- nvinfo : EIATTR_REGCOUNT
	.align		4
.L_4:
        /*0018*/ 	.byte	0x04, 0x2f
        /*001a*/ 	.short	(.L_6 - .L_5)
	.align		4
.L_5:
        /*001c*/ 	.word	index@(_Z17visualizeAdditionPfS_S_i)
        /*0020*/ 	.word	0x00000018


	//----- nvinfo : EIATTR_FRAME_SIZE
	.align		4
.L_6:
        /*0024*/ 	.byte	0x04, 0x11
        /*0026*/ 	.short	(.L_8 - .L_7)
	.align		4
.L_7:
        /*0028*/ 	.word	index@(_Z17visualizeAdditionPfS_S_i)
        /*002c*/ 	.word	0x00000020


	//----- nvinfo : EIATTR_MIN_STACK_SIZE
	.align		4
.L_8:
        /*0030*/ 	.byte	0x04, 0x12
        /*0032*/ 	.short	(.L_10 - .L_9)
	.align		4
.L_9:
        /*0034*/ 	.word	index@(_Z17visualizeAdditionPfS_S_i)
        /*0038*/ 	.word	0x00000020


	//----- nvinfo : EIATTR_MIN_STACK_SIZE
	.align		4
.L_10:
        /*003c*/ 	.byte	0x04, 0x12
        /*003e*/ 	.short	(.L_12 - .L_11)
	.align		4
.L_11:
        /*0040*/ 	.word	index@(_Z14addVectorsIntoPfS_S_i)
        /*0044*/ 	.word	0x00000000
.L_12:


//--------------------- .nv.compat                --------------------------
	.section	.nv.compat,"",@"SHT_CUDA_COMPAT_INFO"
	.align	4
        /*0000*/ 	.byte	0x02, 0x09, 0x00, 0x00, 0x02, 0x02, 0x01, 0x00, 0x02, 0x05, 0x05, 0x00, 0x03, 0x07, 0x01, 0x01
        /*0010*/ 	.byte	0x02, 0x03, 0x00, 0x00, 0x02, 0x06, 0x01, 0x00, 0x04, 0x0b, 0x08, 0x00, 0x09, 0x00, 0x00, 0x00
        /*0020*/ 	.byte	0x00, 0x00, 0x00, 0x00


//--------------------- .nv.info._Z17visualizeAdditionPfS_S_i --------------------------
	.section	.nv.info._Z17visualizeAdditionPfS_S_i,"",@"SHT_CUDA_INFO"
	.sectionflags	@""
	.align	4


	//----- nvinfo : EIATTR_CUDA_API_VERSION
	.align		4
        /*0000*/ 	.byte	0x04, 0x37
        /*0002*/ 	.short	(.L_14 - .L_13)
.L_13:
        /*0004*/ 	.word	0x00000082


	//----- nvinfo : EIATTR_KPARAM_INFO
	.align		4
.L_14:
        /*0008*/ 	.byte	0x04, 0x17
        /*000a*/ 	.short	(.L_16 - .L_15)
.L_15:
        /*000c*/ 	.word	0x00000000
        /*0010*/ 	.short	0x0003
        /*0012*/ 	.short	0x0018
        /*0014*/ 	.byte	0x00, 0xf0, 0x11, 0x00


	//----- nvinfo : EIATTR_KPARAM_INFO
	.align		4
.L_16:
        /*0018*/ 	.byte	0x04, 0x17
        /*001a*/ 	.short	(.L_18 - .L_17)
.L_17:
        /*001c*/ 	.word	0x00000000
        /*0020*/ 	.short	0x0002
        /*0022*/ 	.short	0x0010
        /*0024*/ 	.byte	0x00, 0xf5, 0x21, 0x00


	//----- nvinfo : EIATTR_KPARAM_INFO
	.align		4
.L_18:
        /*0028*/ 	.byte	0x04, 0x17
        /*002a*/ 	.short	(.L_20 - .L_19)
.L_19:
        /*002c*/ 	.word	0x00000000
        /*0030*/ 	.short	0x0001
        /*0032*/ 	.short	0x0008
        /*0034*/ 	.byte	0x00, 0xf5, 0x21, 0x00


	//----- nvinfo : EIATTR_KPARAM_INFO
	.align		4
.L_20:
        /*0038*/ 	.byte	0x04, 0x17
        /*003a*/ 	.short	(.L_22 - .L_21)
.L_21:
        /*003c*/ 	.word	0x00000000
        /*0040*/ 	.short	0x0000
        /*0042*/ 	.short	0x0000
        /*0044*/ 	.byte	0x00, 0xf5, 0x21, 0x00


	//----- nvinfo : EIATTR_SPARSE_MMA_MASK
	.align		4
.L_22:
        /*0048*/ 	.byte	0x03, 0x50
        /*004a*/ 	.short	0x0000


	//----- nvinfo : EIATTR_MAXREG_COUNT
	.align		4
        /*004c*/ 	.byte	0x03, 0x1b
        /*004e*/ 	.short	0x00ff


	//----- nvinfo : EIATTR_EXTERNS
	.align		4
        /*0050*/ 	.byte	0x04, 0x0f
        /*0052*/ 	.short	(.L_24 - .L_23)


	//   ....[0]....
	.align		4
.L_23:
        /*0054*/ 	.word	index@(vprintf)


	//----- nvinfo : EIATTR_MERCURY_ISA_VERSION
	.align		4
.L_24:
        /*0058*/ 	.byte	0x03, 0x5f
        /*005a*/ 	.short	0x0101


	//----- nvinfo : EIATTR_VRC_CTA_INIT_COUNT
	.align		4
        /*005c*/ 	.byte	0x02, 0x4a
	.zero		1
	.zero		1


	//----- nvinfo : EIATTR_SYSCALL_OFFSETS
	.align		4
        /*0060*/ 	.byte	0x04, 0x46
        /*0062*/ 	.short	(.L_26 - .L_25)


	//   ....[0]....
.L_25:
        /*0064*/ 	.word	0x00000280


	//----- nvinfo : EIATTR_EXIT_INSTR_OFFSETS
	.align		4
.L_26:
        /*0068*/ 	.byte	0x04, 0x1c
        /*006a*/ 	.short	(.L_28 - .L_27)


	//   ....[0]....
.L_27:
        /*006c*/ 	.word	0x00000120


	//   ....[1]....
        /*0070*/ 	.word	0x00000290


	//----- nvinfo : EIATTR_CRS_STACK_SIZE
	.align		4
.L_28:
        /*0074*/ 	.byte	0x04, 0x1e
        /*0076*/ 	.short	(.L_30 - .L_29)
.L_29:
        /*0078*/ 	.word	0x00000000


	//----- nvinfo : EIATTR_CBANK_PARAM_SIZE
	.align		4
.L_30:
        /*007c*/ 	.byte	0x03, 0x19
        /*007e*/ 	.short	0x001c


	//----- nvinfo : EIATTR_PARAM_CBANK
	.align		4
        /*0080*/ 	.byte	0x04, 0x0a
        /*0082*/ 	.short	(.L_32 - .L_31)
	.align		4
.L_31:
        /*0084*/ 	.word	index@(.nv.constant0._Z17visualizeAdditionPfS_S_i)
        /*0088*/ 	.short	0x0380
        /*008a*/ 	.short	0x001c


	//----- nvinfo : EIATTR_SW_WAR
	.align		4
.L_32:
        /*008c*/ 	.byte	0x04, 0x36
        /*008e*/ 	.short	(.L_34 - .L_33)
.L_33:
        /*0090*/ 	.word	0x00000008
.L_34:


//--------------------- .nv.info._Z14addVectorsIntoPfS_S_i --------------------------
	.section	.nv.info._Z14addVectorsIntoPfS_S_i,"",@"SHT_CUDA_INFO"
	.sectionflags	@""
	.align	4


	//----- nvinfo : EIATTR_CUDA_API_VERSION
	.align		4
        /*0000*/ 	.byte	0x04, 0x37
        /*0002*/ 	.short	(.L_36 - .L_35)
.L_35:
        /*0004*/ 	.word	0x00000082


	//----- nvinfo : EIATTR_KPARAM_INFO
	.align		4
.L_36:
        /*0008*/ 	.byte	0x04, 0x17
        /*000a*/ 	.short	(.L_38 - .L_37)
.L_37:
        /*000c*/ 	.word	0x00000000
        /*0010*/ 	.short	0x0003
        /*0012*/ 	.short	0x0018
        /*0014*/ 	.byte	0x00, 0xf0, 0x11, 0x00


	//----- nvinfo : EIATTR_KPARAM_INFO
	.align		4
.L_38:
        /*0018*/ 	.byte	0x04, 0x17
        /*001a*/ 	.short	(.L_40 - .L_39)
.L_39:
        /*001c*/ 	.word	0x00000000
        /*0020*/ 	.short	0x0002
        /*0022*/ 	.short	0x0010
        /*0024*/ 	.byte	0x00, 0xf5, 0x21, 0x00


	//----- nvinfo : EIATTR_KPARAM_INFO
	.align		4
.L_40:
        /*0028*/ 	.byte	0x04, 0x17
        /*002a*/ 	.short	(.L_42 - .L_41)
.L_41:
        /*002c*/ 	.word	0x00000000
        /*0030*/ 	.short	0x0001
        /*0032*/ 	.short	0x0008
        /*0034*/ 	.byte	0x00, 0xf5, 0x21, 0x00


	//----- nvinfo : EIATTR_KPARAM_INFO
	.align		4
.L_42:
        /*0038*/ 	.byte	0x04, 0x17
        /*003a*/ 	.short	(.L_44 - .L_43)
.L_43:
        /*003c*/ 	.word	0x00000000
        /*0040*/ 	.short	0x0000
        /*0042*/ 	.short	0x0000
        /*0044*/ 	.byte	0x00, 0xf5, 0x21, 0x00


	//----- nvinfo : EIATTR_SPARSE_MMA_MASK
	.align		4
.L_44:
        /*0048*/ 	.byte	0x03, 0x50
        /*004a*/ 	.short	0x0000


	//----- nvinfo : EIATTR_MAXREG_COUNT
	.align		4
        /*004c*/ 	.byte	0x03, 0x1b
        /*004e*/ 	.short	0x00ff


	//----- nvinfo : EIATTR_MERCURY_ISA_VERSION
	.align		4
        /*0050*/ 	.byte	0x03, 0x5f
        /*0052*/ 	.short	0x0101


	//----- nvinfo : EIATTR_VRC_CTA_INIT_COUNT
	.align		4
        /*0054*/ 	.byte	0x02, 0x4a
	.zero		1
	.zero		1


	//----- nvinfo : EIATTR_EXIT_INSTR_OFFSETS
	.align		4
        /*0058*/ 	.byte	0x04, 0x1c
        /*005a*/ 	.short	(.L_46 - .L_45)


	//   ....[0]....
.L_45:
        /*005c*/ 	.word	0x00000090


	//   ....[1]....
        /*0060*/ 	.word	0x000003a0


	//   ....[2]....
        /*0064*/ 	.word	0x000005d0


	//----- nvinfo : EIATTR_CRS_STACK_SIZE
	.align		4
.L_46:
        /*0068*/ 	.byte	0x04, 0x1e
        /*006a*/ 	.short	(.L_48 - .L_47)
.L_47:
        /*006c*/ 	.word	0x00000000


	//----- nvinfo : EIATTR_CBANK_PARAM_SIZE
	.align		4
.L_48:
        /*0070*/ 	.byte	0x03, 0x19
        /*0072*/ 	.short	0x001c


	//----- nvinfo : EIATTR_PARAM_CBANK
	.align		4
        /*0074*/ 	.byte	0x04, 0x0a
        /*0076*/ 	.short	(.L_50 - .L_49)
	.align		4
.L_49:
        /*0078*/ 	.word	index@(.nv.constant0._Z14addVectorsIntoPfS_S_i)
        /*007c*/ 	.short	0x0380
        /*007e*/ 	.short	0x001c


	//----- nvinfo : EIATTR_SW_WAR
	.align		4
.L_50:
        /*0080*/ 	.byte	0x04, 0x36
        /*0082*/ 	.short	(.L_52 - .L_51)
.L_51:
        /*0084*/ 	.word	0x00000008
.L_52:


//--------------------- .nv.callgraph             --------------------------
	.section	.nv.callgraph,"",@"SHT_CUDA_CALLGRAPH"
	.align	4
	.sectionentsize	8
	.align		4
        /*0000*/ 	.word	0x00000000
	.align		4
        /*0004*/ 	.word	0xffffffff
	.align		4
        /*0008*/ 	.word	index@(_Z17visualizeAdditionPfS_S_i)
	.align		4
        /*000c*/ 	.word	index@(vprintf)
	.align		4
        /*0010*/ 	.word	0x00000000
	.align		4
        /*0014*/ 	.word	0xfffffffe
	.align		4
        /*0018*/ 	.word	0x00000000
	.align		4
        /*001c*/ 	.word	0xfffffffd
	.align		4
        /*0020*/ 	.word	0x00000000
	.align		4
        /*0024*/ 	.word	0xfffffffc


//--------------------- .nv.constant4             --------------------------
	.section	.nv.constant4,"a",@progbits
	.align	8
	.align		8
.nv.constant4:
        /*0000*/ 	.dword	vprintf
	.align		8
        /*0008*/ 	.dword	$str


//--------------------- .text._Z17visualizeAdditionPfS_S_i --------------------------
	.section	.text._Z17visualizeAdditionPfS_S_i,"ax",@progbits
	.align	128
        .global         _Z17visualizeAdditionPfS_S_i
        .type           _Z17visualizeAdditionPfS_S_i,@function
        .size           _Z17visualizeAdditionPfS_S_i,(.L_x_7 - _Z17visualizeAdditionPfS_S_i)
        .other          _Z17visualizeAdditionPfS_S_i,@"STO_CUDA_ENTRY STV_DEFAULT"
_Z17visualizeAdditionPfS_S_i:
.text._Z17visualizeAdditionPfS_S_i:
[----:B------:R-:W0:Y:S01]  /*0000*/  LDC R1, c[0x0][0x37c] ;  /* 0x0000df00ff017b82 */ /* 0x000e220000000800 */
[----:B------:R-:W1:Y:S01]  /*0010*/  S2R R2, SR_TID.X ;  /* 0x0000000000027919 */ /* 0x000e620000002100 */
[----:B------:R-:W2:Y:S01]  /*0020*/  LDCU UR5, c[0x0][0x398] ;  /* 0x00007300ff0577ac */ /* 0x000ea20008000800 */
[----:B0-----:R-:W-:Y:S01]  /*0030*/  VIADD R1, R1, 0xffffffe0 ;  /* 0xffffffe001017836 */ /* 0x001fe20000000000 */
[----:B------:R-:W1:Y:S01]  /*0040*/  S2R R3, SR_CTAID.X ;  /* 0x0000000000037919 */ /* 0x000e620000002500 */
[----:B------:R-:W0:Y:S01]  /*0050*/  LDCU UR7, c[0x0][0x2fc] ;  /* 0x00005f80ff0777ac */ /* 0x000e220008000800 */
[----:B------:R-:W1:Y:S01]  /*0060*/  LDCU UR8, c[0x0][0x360] ;  /* 0x00006c00ff0877ac */ /* 0x000e620008000800 */
[----:B------:R-:W3:Y:S01]  /*0070*/  LDCU UR6, c[0x0][0x2f8] ;  /* 0x00005f00ff0677ac */ /* 0x000ee20008000800 */
[----:B--2---:R-:W-:Y:S02]  /*0080*/  ULEA.HI UR4, UR5, UR5, URZ, 0x1 ;  /* 0x0000000505047291 */ /* 0x004fe4000f8f08ff */
[----:B------:R-:W-:-:S02]  /*0090*/  UIADD3 UR5, UPT, UPT, UR5, -0x1, URZ ;  /* 0xffffffff05057890 */ /* 0x000fc4000fffe0ff */
[----:B------:R-:W-:Y:S01]  /*00a0*/  USHF.R.S32.HI UR4, URZ, 0x1, UR4 ;  /* 0x00000001ff047899 */ /* 0x000fe20008011404 */
[----:B---3--:R-:W-:Y:S01]  /*00b0*/  IADD3 R6, P2, PT, R1, UR6, RZ ;  /* 0x0000000601067c10 */ /* 0x008fe2000ff5e0ff */
[----:B-1----:R-:W-:-:S04]  /*00c0*/  IMAD R2, R3, UR8, R2 ;  /* 0x0000000803027c24 */ /* 0x002fc8000f8e0202 */
[----:B0-----:R-:W-:Y:S01]  /*00d0*/  IMAD.X R7, RZ, RZ, UR7, P2 ;  /* 0x00000007ff077e24 */ /* 0x001fe200090e06ff */
[C---:B------:R-:W-:Y:S02]  /*00e0*/  ISETP.NE.AND P0, PT, R2.reuse, UR4, PT ;  /* 0x0000000402007c0c */ /* 0x040fe4000bf05270 */
[C---:B------:R-:W-:Y:S02]  /*00f0*/  ISETP.NE.AND P1, PT, R2.reuse, UR5, PT ;  /* 0x0000000502007c0c */ /* 0x040fe4000bf25270 */
[----:B------:R-:W0:Y:S01]  /*0100*/  LDCU.64 UR4, c[0x0][0x358] ;  /* 0x00006b00ff0477ac */ /* 0x000e220008000a00 */
[----:B------:R-:W-:-:S13]  /*0110*/  ISETP.NE.AND P0, PT, R2, RZ, P0 ;  /* 0x000000ff0200720c */ /* 0x000fda0000705270 */
[----:B0-----:R-:W-:Y:S05]  /*0120*/  @P0 EXIT P1 ;  /* 0x000000000000094d */ /* 0x001fea0000800000 */
[----:B------:R-:W0:Y:S08]  /*0130*/  LDC.64 R4, c[0x0][0x388] ;  /* 0x0000e200ff047b82 */ /* 0x000e300000000a00 */
[----:B------:R-:W1:Y:S08]  /*0140*/  LDC.64 R18, c[0x0][0x390] ;  /* 0x0000e400ff127b82 */ /* 0x000e700000000a00 */
[----:B------:R-:W2:Y:S01]  /*0150*/  LDC.64 R14, c[0x0][0x380] ;  /* 0x0000e000ff0e7b82 */ /* 0x000ea20000000a00 */
[----:B0-----:R-:W-:-:S05]  /*0160*/  IMAD.WIDE R4, R2, 0x4, R4 ;  /* 0x0000000402047825 */ /* 0x001fca00078e0204 */
[----:B------:R0:W3:Y:S01]  /*0170*/  LDG.E R0, desc[UR4][R4.64] ;  /* 0x0000000404007981 */ /* 0x0000e2000c1e1900 */
[----:B-1----:R-:W-:-:S05]  /*0180*/  IMAD.WIDE R18, R2, 0x4, R18 ;  /* 0x0000000402127825 */ /* 0x002fca00078e0212 */
[----:B------:R-:W4:Y:S01]  /*0190*/  LDG.E R8, desc[UR4][R18.64] ;  /* 0x0000000412087981 */ /* 0x000f22000c1e1900 */
[----:B--2---:R-:W-:-:S05]  /*01a0*/  IMAD.WIDE R14, R2, 0x4, R14 ;  /* 0x00000004020e7825 */ /* 0x004fca00078e020e */
[----:B------:R-:W2:Y:S01]  /*01b0*/  LDG.E R10, desc[UR4][R14.64] ;  /* 0x000000040e0a7981 */ /* 0x000ea2000c1e1900 */
[----:B------:R-:W-:Y:S01]  /*01c0*/  MOV R16, 0x0 ;  /* 0x0000000000107802 */ /* 0x000fe20000000f00 */
[----:B------:R-:W0:Y:S02]  /*01d0*/  LDCU.64 UR4, c[0x4][0x8] ;  /* 0x01000100ff0477ac */ /* 0x000e240008000a00 */
[----:B------:R1:W-:Y:S03]  /*01e0*/  STL.64 [R1], R2 ;  /* 0x0000000201007387 */ /* 0x0003e60000100a00 */
[----:B------:R-:W1:Y:S01]  /*01f0*/  LDC.64 R16, c[0x4][R16] ;  /* 0x0100000010107b82 */ /* 0x000e620000000a00 */
[----:B0-----:R-:W-:Y:S01]  /*0200*/  MOV R4, UR4 ;  /* 0x0000000400047c02 */ /* 0x001fe20008000f00 */
[----:B------:R-:W-:Y:S01]  /*0210*/  IMAD.U32 R5, RZ, RZ, UR5 ;  /* 0x00000005ff057e24 */ /* 0x000fe2000f8e00ff */
[----:B---3--:R-:W0:Y:S08]  /*0220*/  F2F.F64.F32 R12, R0 ;  /* 0x00000000000c7310 */ /* 0x008e300000201800 */
[----:B----4-:R-:W-:Y:S08]  /*0230*/  F2F.F64.F32 R8, R8 ;  /* 0x0000000800087310 */ /* 0x010ff00000201800 */
[----:B--2---:R-:W2:Y:S01]  /*0240*/  F2F.F64.F32 R10, R10 ;  /* 0x0000000a000a7310 */ /* 0x004ea20000201800 */
[----:B0-----:R0:W-:Y:S04]  /*0250*/  STL.64 [R1+0x8], R12 ;  /* 0x0000080c01007387 */ /* 0x0011e80000100a00 */
[----:B-12---:R0:W-:Y:S02]  /*0260*/  STL.128 [R1+0x10], R8 ;  /* 0x0000100801007387 */ /* 0x0061e40000100c00 */
[----:B------:R-:W-:-:S07]  /*0270*/  LEPC R20, `(.L_x_0) ;  /* 0x000000001014794e */ /* 0x000fce0000000000 */
[----:B0-----:R-:W-:Y:S05]  /*0280*/  CALL.ABS.NOINC R16 ;  /* 0x0000000010007343 */ /* 0x001fea0003c00000 */
.L_x_0:
[----:B------:R-:W-:Y:S05]  /*0290*/  EXIT ;  /* 0x000000000000794d */ /* 0x000fea0003800000 */
.L_x_1:
[----:B------:R-:W-:-:S00]  /*02a0*/  BRA `(.L_x_1) ;  /* 0xfffffffc00fc7947 */ /* 0x000fc0000383ffff */
[----:B------:R-:W-:-:S00]  /*02b0*/  NOP ;  /* 0x0000000000007918 */ /* 0x000fc00000000000 */
        /* <DEDUP_REMOVED lines=12> */
.L_x_7:


//--------------------- .text._Z14addVectorsIntoPfS_S_i --------------------------
	.section	.text._Z14addVectorsIntoPfS_S_i,"ax",@progbits
	.align	128
        .global         _Z14addVectorsIntoPfS_S_i
        .type           _Z14addVectorsIntoPfS_S_i,@function
        .size           _Z14addVectorsIntoPfS_S_i,(.L_x_8 - _Z14addVectorsIntoPfS_S_i)
        .other          _Z14addVectorsIntoPfS_S_i,@"STO_CUDA_ENTRY STV_DEFAULT"
_Z14addVectorsIntoPfS_S_i:
.text._Z14addVectorsIntoPfS_S_i:
[----:B------:R-:W-:Y:S01]  /*0000*/  LDC R1, c[0x0][0x37c] ;  /* 0x0000df00ff017b82 */ /* 0x000fe20000000800 */
[----:B------:R-:W0:Y:S07]  /*0010*/  S2R R3, SR_TID.X ;  /* 0x0000000000037919 */ /* 0x000e2e0000002100 */
[----:B------:R-:W0:Y:S01]  /*0020*/  S2UR UR4, SR_CTAID.X ;  /* 0x00000000000479c3 */ /* 0x000e220000002500 */
[----:B------:R-:W1:Y:S07]  /*0030*/  LDCU UR6, c[0x0][0x398] ;  /* 0x00007300ff0677ac */ /* 0x000e6e0008000800 */
[----:B------:R-:W0:Y:S01]  /*0040*/  LDC R0, c[0x0][0x360] ;  /* 0x0000d800ff007b82 */ /* 0x000e220000000800 */
[----:B------:R-:W2:Y:S01]  /*0050*/  LDCU UR5, c[0x0][0x370] ;  /* 0x00006e00ff0577ac */ /* 0x000ea20008000800 */
[----:B0-----:R-:W-:-:S02]  /*0060*/  IMAD R3, R0, UR4, R3 ;  /* 0x0000000400037c24 */ /* 0x001fc4000f8e0203 */
[----:B--2---:R-:W-:-:S03]  /*0070*/  IMAD R0, R0, UR5, RZ ;  /* 0x0000000500007c24 */ /* 0x004fc6000f8e02ff */
[----:B-1----:R-:W-:-:S13]  /*0080*/  ISETP.GE.AND P0, PT, R3, UR6, PT ;  /* 0x0000000603007c0c */ /* 0x002fda000bf06270 */
[----:B------:R-:W-:Y:S05]  /*0090*/  @P0 EXIT ;  /* 0x000000000000094d */ /* 0x000fea0003800000 */
[----:B------:R-:W0:Y:S01]  /*00a0*/  I2F.U32.RP R8, R0 ;  /* 0x0000000000087306 */ /* 0x000e220000209000 */
[----:B------:R-:W-:Y:S01]  /*00b0*/  IADD3 R2, PT, PT, R0, R3, RZ ;  /* 0x0000000300027210 */ /* 0x000fe20007ffe0ff */
[----:B------:R-:W1:Y:S01]  /*00c0*/  LDCU.64 UR4, c[0x0][0x358] ;  /* 0x00006b00ff0477ac */ /* 0x000e620008000a00 */
[----:B------:R-:W-:Y:S01]  /*00d0*/  IADD3 R9, PT, PT, RZ, -R0, RZ ;  /* 0x80000000ff097210 */ /* 0x000fe20007ffe0ff */
[----:B------:R-:W-:Y:S01]  /*00e0*/  BSSY.RECONVERGENT B0, `(.L_x_2) ;  /* 0x000002b000007945 */ /* 0x000fe20003800200 */
[C---:B------:R-:W-:Y:S02]  /*00f0*/  ISETP.GE.AND P0, PT, R2.reuse, UR6, PT ;  /* 0x0000000602007c0c */ /* 0x040fe4000bf06270 */
[----:B------:R-:W-:Y:S02]  /*0100*/  VIMNMX R7, PT, PT, R2, UR6, !PT ;  /* 0x0000000602077c48 */ /* 0x000fe4000ffe0100 */
[----:B------:R-:W-:Y:S02]  /*0110*/  SEL R6, RZ, 0x1, P0 ;  /* 0x00000001ff067807 */ /* 0x000fe40000000000 */
[----:B------:R-:W-:-:S02]  /*0120*/  ISETP.NE.U32.AND P2, PT, R0, RZ, PT ;  /* 0x000000ff0000720c */ /* 0x000fc40003f45070 */
[----:B------:R-:W-:Y:S01]  /*0130*/  IADD3 R7, PT, PT, R7, -R2, -R6 ;  /* 0x8000000207077210 */ /* 0x000fe20007ffe806 */
[----:B0-----:R-:W0:Y:S02]  /*0140*/  MUFU.RCP R8, R8 ;  /* 0x0000000800087308 */ /* 0x001e240000001000 */
[----:B0-----:R-:W-:-:S06]  /*0150*/  IADD3 R4, PT, PT, R8, 0xffffffe, RZ ;  /* 0x0ffffffe08047810 */ /* 0x001fcc0007ffe0ff */
[----:B------:R0:W2:Y:S02]  /*0160*/  F2I.FTZ.U32.TRUNC.NTZ R5, R4 ;  /* 0x0000000400057305 */ /* 0x0000a4000021f000 */
[----:B0-----:R-:W-:Y:S02]  /*0170*/  HFMA2 R4, -RZ, RZ, 0, 0 ;  /* 0x00000000ff047431 */ /* 0x001fe400000001ff */
[----:B--2---:R-:W-:-:S04]  /*0180*/  IMAD R9, R9, R5, RZ ;  /* 0x0000000509097224 */ /* 0x004fc800078e02ff */
[----:B------:R-:W-:-:S06]  /*0190*/  IMAD.HI.U32 R8, R5, R9, R4 ;  /* 0x0000000905087227 */ /* 0x000fcc00078e0004 */
[----:B------:R-:W-:-:S05]  /*01a0*/  IMAD.HI.U32 R5, R8, R7, RZ ;  /* 0x0000000708057227 */ /* 0x000fca00078e00ff */
[----:B------:R-:W-:-:S05]  /*01b0*/  IADD3 R2, PT, PT, -R5, RZ, RZ ;  /* 0x000000ff05027210 */ /* 0x000fca0007ffe1ff */
[----:B------:R-:W-:-:S05]  /*01c0*/  IMAD R7, R0, R2, R7 ;  /* 0x0000000200077224 */ /* 0x000fca00078e0207 */
[----:B------:R-:W-:-:S13]  /*01d0*/  ISETP.GE.U32.AND P0, PT, R7, R0, PT ;  /* 0x000000000700720c */ /* 0x000fda0003f06070 */
[----:B------:R-:W-:Y:S02]  /*01e0*/  @P0 IADD3 R7, PT, PT, -R0, R7, RZ ;  /* 0x0000000700070210 */ /* 0x000fe40007ffe1ff */
[----:B------:R-:W-:Y:S02]  /*01f0*/  @P0 IADD3 R5, PT, PT, R5, 0x1, RZ ;  /* 0x0000000105050810 */ /* 0x000fe40007ffe0ff */
[----:B------:R-:W-:-:S13]  /*0200*/  ISETP.GE.U32.AND P1, PT, R7, R0, PT ;  /* 0x000000000700720c */ /* 0x000fda0003f26070 */
[----:B------:R-:W-:Y:S02]  /*0210*/  @P1 IADD3 R5, PT, PT, R5, 0x1, RZ ;  /* 0x0000000105051810 */ /* 0x000fe40007ffe0ff */
[----:B------:R-:W-:-:S04]  /*0220*/  @!P2 LOP3.LUT R5, RZ, R0, RZ, 0x33, !PT ;  /* 0x00000000ff05a212 */ /* 0x000fc800078e33ff */
[----:B------:R-:W-:-:S04]  /*0230*/  IADD3 R2, PT, PT, R6, R5, RZ ;  /* 0x0000000506027210 */ /* 0x000fc80007ffe0ff */
[C---:B------:R-:W-:Y:S02]  /*0240*/  LOP3.LUT R4, R2.reuse, 0x3, RZ, 0xc0, !PT ;  /* 0x0000000302047812 */ /* 0x040fe400078ec0ff */
[----:B------:R-:W-:Y:S02]  /*0250*/  ISETP.GE.U32.AND P1, PT, R2, 0x3, PT ;  /* 0x000000030200780c */ /* 0x000fe40003f26070 */
[----:B------:R-:W-:-:S13]  /*0260*/  ISETP.NE.AND P0, PT, R4, 0x3, PT ;  /* 0x000000030400780c */ /* 0x000fda0003f05270 */
[----:B-1----:R-:W-:Y:S05]  /*0270*/  @!P0 BRA `(.L_x_3) ;  /* 0x0000000000448947 */ /* 0x002fea0003800000 */
[----:B------:R-:W0:Y:S01]  /*0280*/  LDC.64 R4, c[0x0][0x390] ;  /* 0x0000e400ff047b82 */ /* 0x000e220000000a00 */
[----:B------:R-:W-:-:S04]  /*0290*/  IADD3 R2, PT, PT, R2, 0x1, RZ ;  /* 0x0000000102027810 */ /* 0x000fc80007ffe0ff */
[----:B------:R-:W-:-:S03]  /*02a0*/  LOP3.LUT R2, R2, 0x3, RZ, 0xc0, !PT ;  /* 0x0000000302027812 */ /* 0x000fc600078ec0ff */
[----:B------:R-:W1:Y:S01]  /*02b0*/  LDC.64 R6, c[0x0][0x380] ;  /* 0x0000e000ff067b82 */ /* 0x000e620000000a00 */
[----:B------:R-:W-:-:S07]  /*02c0*/  IADD3 R2, PT, PT, -R2, RZ, RZ ;  /* 0x000000ff02027210 */ /* 0x000fce0007ffe1ff */
[----:B------:R-:W2:Y:S02]  /*02d0*/  LDC.64 R8, c[0x0][0x388] ;  /* 0x0000e200ff087b82 */ /* 0x000ea40000000a00 */
.L_x_4:
[----:B0-----:R-:W-:-:S04]  /*02e0*/  IMAD.WIDE R12, R3, 0x4, R4 ;  /* 0x00000004030c7825 */ /* 0x001fc800078e0204 */
[C---:B--2---:R-:W-:Y:S02]  /*02f0*/  IMAD.WIDE R14, R3.reuse, 0x4, R8 ;  /* 0x00000004030e7825 */ /* 0x044fe400078e0208 */
[----:B------:R-:W2:Y:S04]  /*0300*/  LDG.E R13, desc[UR4][R12.64] ;  /* 0x000000040c0d7981 */ /* 0x000ea8000c1e1900 */
[----:B------:R-:W2:Y:S01]  /*0310*/  LDG.E R14, desc[UR4][R14.64] ;  /* 0x000000040e0e7981 */ /* 0x000ea2000c1e1900 */
[----:B-1-3--:R-:W-:Y:S01]  /*0320*/  IMAD.WIDE R10, R3, 0x4, R6 ;  /* 0x00000004030a7825 */ /* 0x00afe200078e0206 */
[----:B------:R-:W-:Y:S02]  /*0330*/  IADD3 R2, PT, PT, R2, 0x1, RZ ;  /* 0x0000000102027810 */ /* 0x000fe40007ffe0ff */
[----:B------:R-:W-:-:S02]  /*0340*/  IADD3 R3, PT, PT, R0, R3, RZ ;  /* 0x0000000300037210 */ /* 0x000fc40007ffe0ff */
[----:B------:R-:W-:Y:S01]  /*0350*/  ISETP.NE.AND P0, PT, R2, RZ, PT ;  /* 0x000000ff0200720c */ /* 0x000fe20003f05270 */
[----:B--2---:R-:W-:-:S05]  /*0360*/  FADD R17, R14, R13 ;  /* 0x0000000d0e117221 */ /* 0x004fca0000000000 */
[----:B------:R3:W-:Y:S07]  /*0370*/  STG.E desc[UR4][R10.64], R17 ;  /* 0x000000110a007986 */ /* 0x0007ee000c101904 */
[----:B------:R-:W-:Y:S05]  /*0380*/  @P0 BRA `(.L_x_4) ;  /* 0xfffffffc00d40947 */ /* 0x000fea000383ffff */
.L_x_3:
[----:B------:R-:W-:Y:S05]  /*0390*/  BSYNC.RECONVERGENT B0 ;  /* 0x0000000000007941 */ /* 0x000fea0003800200 */
.L_x_2:
[----:B------:R-:W-:Y:S05]  /*03a0*/  @!P1 EXIT ;  /* 0x000000000000994d */ /* 0x000fea0003800000 */
.L_x_5:
[----:B------:R-:W3:Y:S08]  /*03b0*/  LDC.64 R4, c[0x0][0x388] ;  /* 0x0000e200ff047b82 */ /* 0x000ef00000000a00 */
[----:B------:R-:W0:Y:S01]  /*03c0*/  LDC.64 R6, c[0x0][0x390] ;  /* 0x0000e400ff067b82 */ /* 0x000e220000000a00 */
[----:B---3--:R-:W-:-:S07]  /*03d0*/  IMAD.WIDE R10, R3, 0x4, R4 ;  /* 0x00000004030a7825 */ /* 0x008fce00078e0204 */
[----:B------:R-:W1:Y:S01]  /*03e0*/  LDC.64 R4, c[0x0][0x380] ;  /* 0x0000e000ff047b82 */ /* 0x000e620000000a00 */
[----:B--2---:R-:W2:Y:S01]  /*03f0*/  LDG.E R2, desc[UR4][R10.64] ;  /* 0x000000040a027981 */ /* 0x004ea2000c1e1900 */
[----:B0-----:R-:W-:-:S05]  /*0400*/  IMAD.WIDE R12, R3, 0x4, R6 ;  /* 0x00000004030c7825 */ /* 0x001fca00078e0206 */
[----:B------:R-:W2:Y:S01]  /*0410*/  LDG.E R7, desc[UR4][R12.64] ;  /* 0x000000040c077981 */ /* 0x000ea2000c1e1900 */
[----:B-1----:R-:W-:-:S04]  /*0420*/  IMAD.WIDE R16, R3, 0x4, R4 ;  /* 0x0000000403107825 */ /* 0x002fc800078e0204 */
[----:B------:R-:W-:-:S04]  /*0430*/  IMAD.WIDE R4, R0, 0x4, R10 ;  /* 0x0000000400047825 */ /* 0x000fc800078e020a */
[----:B--2---:R-:W-:Y:S01]  /*0440*/  FADD R19, R2, R7 ;  /* 0x0000000702137221 */ /* 0x004fe20000000000 */
[----:B------:R-:W-:-:S04]  /*0450*/  IMAD.WIDE R6, R0, 0x4, R12 ;  /* 0x0000000400067825 */ /* 0x000fc800078e020c */
[----:B------:R0:W-:Y:S04]  /*0460*/  STG.E desc[UR4][R16.64], R19 ;  /* 0x0000001310007986 */ /* 0x0001e8000c101904 */
[----:B------:R-:W2:Y:S04]  /*0470*/  LDG.E R2, desc[UR4][R4.64] ;  /* 0x0000000404027981 */ /* 0x000ea8000c1e1900 */
[----:B------:R-:W2:Y:S01]  /*0480*/  LDG.E R15, desc[UR4][R6.64] ;  /* 0x00000004060f7981 */ /* 0x000ea2000c1e1900 */
[----:B------:R-:W-:-:S04]  /*0490*/  IMAD.WIDE R8, R0, 0x4, R16 ;  /* 0x0000000400087825 */ /* 0x000fc800078e0210 */
[----:B------:R-:W-:-:S04]  /*04a0*/  IMAD.WIDE R10, R0, 0x4, R4 ;  /* 0x00000004000a7825 */ /* 0x000fc800078e0204 */
[----:B------:R-:W-:-:S04]  /*04b0*/  IMAD.WIDE R12, R0, 0x4, R6 ;  /* 0x00000004000c7825 */ /* 0x000fc800078e0206 */
[----:B--2---:R-:W-:-:S05]  /*04c0*/  FADD R21, R2, R15 ;  /* 0x0000000f02157221 */ /* 0x004fca0000000000 */
        /* <DEDUP_REMOVED lines=8> */
[----:B------:R-:W1:Y:S04]  /*0550*/  LDG.E R4, desc[UR4][R4.64] ;  /* 0x0000000404047981 */ /* 0x000e68000c1e1900 */
[----:B------:R-:W1:Y:S01]  /*0560*/  LDG.E R7, desc[UR4][R6.64] ;  /* 0x0000000406077981 */ /* 0x000e62000c1e1900 */
[C---:B0-----:R-:W-:Y:S01]  /*0570*/  IMAD.WIDE R16, R0.reuse, 0x4, R14 ;  /* 0x0000000400107825 */ /* 0x041fe200078e020e */
[----:B------:R-:W-:-:S04]  /*0580*/  LEA R3, R0, R3, 0x2 ;  /* 0x0000000300037211 */ /* 0x000fc800078e10ff */
[----:B------:R-:W-:Y:S01]  /*0590*/  ISETP.GE.AND P0, PT, R3, UR6, PT ;  /* 0x0000000603007c0c */ /* 0x000fe2000bf06270 */
[----:B-1----:R-:W-:-:S05]  /*05a0*/  FADD R9, R4, R7 ;  /* 0x0000000704097221 */ /* 0x002fca0000000000 */
[----:B------:R2:W-:Y:S07]  /*05b0*/  STG.E desc[UR4][R16.64], R9 ;  /* 0x0000000910007986 */ /* 0x0005ee000c101904 */
[----:B------:R-:W-:Y:S05]  /*05c0*/  @!P0 BRA `(.L_x_5) ;  /* 0xfffffffc00788947 */ /* 0x000fea000383ffff */
[----:B------:R-:W-:Y:S05]  /*05d0*/  EXIT ;  /* 0x000000000000794d */ /* 0x000fea0003800000 */
.L_x_6:
        /* <DEDUP_REMOVED lines=10> */
.L_x_8:


//--------------------- .nv.global.init           --------------------------
	.section	.nv.global.init,"aw",@progbits
.nv.global.init:
	.type		$str,@object
	.size		$str,(.L_0 - $str)
$str:
        /*0000*/ 	.byte	0x54, 0x68, 0x72, 0x65, 0x61, 0x64, 0x20, 0x25, 0x64, 0x20, 0x28, 0x42, 0x6c, 0x6f, 0x63, 0x6b
        /*0010*/ 	.byte	0x20, 0x25, 0x64, 0x29, 0x20, 0x73, 0x61, 0x79, 0x73, 0x3a, 0x20, 0x25, 0x30, 0x2e, 0x30, 0x66
        /*0020*/ 	.byte	0x20, 0x2b, 0x20, 0x25, 0x30, 0x2e, 0x30, 0x66, 0x20, 0x3d, 0x20, 0x25, 0x30, 0x2e, 0x30, 0x66
        /*0030*/ 	.byte	0x0a, 0x00
.L_0:


//--------------------- .nv.shared.reserved.0     --------------------------
	.section	.nv.shared.reserved.0,"aw",@nobits
	.weak		__nv_reservedSMEM_offset_0_alias
	.size		__nv_reservedSMEM_offset_0_alias, 0, 64
	.other		__nv_reservedSMEM_offset_0_alias,@"STO_CUDA_RESERVED_SHARED STV_DEFAULT"
__nv_reservedSMEM_offset_0_alias:
	.zero		0
	.zero		64


//--------------------- .nv.constant0._Z17visualizeAdditionPfS_S_i --------------------------
	.section	.nv.constant0._Z17visualizeAdditionPfS_S_i,"a",@progbits
	.sectionflags	@""
	.align	4
.nv.constant0._Z17visualizeAdditionPfS_S_i:
	.zero		924


//--------------------- .nv.constant0._Z14addVectorsIntoPfS_S_i --------------------------
	.section	.nv.constant0._Z14addVectorsIntoPfS_S_i,"a",@progbits
	.sectionflags	@""
	.align	4
.nv.constant0._Z14addVectorsIntoPfS_S_i:
	.zero		924


//--------------------- SYMBOLS --------------------------

	.type		.nv.reservedSmem.offset0,@object
	.size		.nv.reservedSmem.offset0,0x4
	.type		vprintf,@function
